	.headerflags	@"EF_CUDA_TEXMODE_UNIFIED EF_CUDA_64BIT_ADDRESS EF_CUDA_ACCELERATORS EF_CUDA_SM90 EF_CUDA_VIRTUAL_SM(EF_CUDA_SM90)"
	.elftype	@"ET_EXEC"


//--------------------- .nv.info                  --------------------------
	.section	.nv.info,"",@"SHT_CUDA_INFO"
	.align	4


	//----- nvinfo : EIATTR_REGCOUNT
	.align		4
        /*0000*/ 	.byte	0x04, 0x2f
        /*0002*/ 	.short	(.L_3 - .L_2)
	.align		4
.L_2:
        /*0004*/ 	.word	index@(triton_poi_fused_div_0)
        /*0008*/ 	.word	0x00000014


	//----- nvinfo : EIATTR_MIN_STACK_SIZE
	.align		4
.L_3:
        /*000c*/ 	.byte	0x04, 0x12
        /*000e*/ 	.short	(.L_5 - .L_4)
	.align		4
.L_4:
        /*0010*/ 	.word	index@(triton_poi_fused_div_0)
        /*0014*/ 	.word	0x00000000


	//----- nvinfo : EIATTR_FRAME_SIZE
	.align		4
.L_5:
        /*0018*/ 	.byte	0x04, 0x11
        /*001a*/ 	.short	(.L_7 - .L_6)
	.align		4
.L_6:
        /*001c*/ 	.word	index@(triton_poi_fused_div_0)
        /*0020*/ 	.word	0x00000000


	//----- nvinfo : EIATTR_MIN_STACK_SIZE
	.align		4
.L_7:
        /*0024*/ 	.byte	0x04, 0x12
        /*0026*/ 	.short	(.L_9 - .L_8)
	.align		4
.L_8:
        /*0028*/ 	.word	index@(triton_poi_fused_div_0)
        /*002c*/ 	.word	0x00000000
.L_9:


//--------------------- .nv.info.triton_poi_fused_div_0 --------------------------
	.section	.nv.info.triton_poi_fused_div_0,"",@"SHT_CUDA_INFO"
	.sectionflags	@""
	.align	4


	//----- nvinfo : EIATTR_CUDA_API_VERSION
	.align		4
        /*0000*/ 	.byte	0x04, 0x37
        /*0002*/ 	.short	(.L_11 - .L_10)
.L_10:
        /*0004*/ 	.word	0x0000007c


	//----- nvinfo : EIATTR_KPARAM_INFO
	.align		4
.L_11:
        /*0008*/ 	.byte	0x04, 0x17
        /*000a*/ 	.short	(.L_13 - .L_12)
.L_12:
        /*000c*/ 	.word	0x00000000
        /*0010*/ 	.short	0x0002
        /*0012*/ 	.short	0x0010
        /*0014*/ 	.byte	0x00, 0xf0, 0x11, 0x00


	//----- nvinfo : EIATTR_KPARAM_INFO
	.align		4
.L_13:
        /*0018*/ 	.byte	0x04, 0x17
        /*001a*/ 	.short	(.L_15 - .L_14)
.L_14:
        /*001c*/ 	.word	0x00000000
        /*0020*/ 	.short	0x0001
        /*0022*/ 	.short	0x0008
        /*0024*/ 	.byte	0x00, 0xf4, 0x21, 0x00


	//----- nvinfo : EIATTR_KPARAM_INFO
	.align		4
.L_15:
        /*0028*/ 	.byte	0x04, 0x17
        /*002a*/ 	.short	(.L_17 - .L_16)
.L_16:
        /*002c*/ 	.word	0x00000000
        /*0030*/ 	.short	0x0000
        /*0032*/ 	.short	0x0000
        /*0034*/ 	.byte	0x00, 0xf4, 0x21, 0x00


	//----- nvinfo : EIATTR_SPARSE_MMA_MASK
	.align		4
.L_17:
        /*0038*/ 	.byte	0x03, 0x50
        /*003a*/ 	.short	0x0000


	//----- nvinfo : EIATTR_MAXREG_COUNT
	.align		4
        /*003c*/ 	.byte	0x03, 0x1b
        /*003e*/ 	.short	0x00ff


	//----- nvinfo : EIATTR_EXIT_INSTR_OFFSETS
	.align		4
        /*0040*/ 	.byte	0x04, 0x1c
        /*0042*/ 	.short	(.L_19 - .L_18)


	//   ....[0]....
.L_18:
        /*0044*/ 	.word	0x00000400


	//   ....[1]....
        /*0048*/ 	.word	0x00000420


	//----- nvinfo : EIATTR_REQNTID
	.align		4
.L_19:
        /*004c*/ 	.byte	0x04, 0x10
        /*004e*/ 	.short	(.L_21 - .L_20)
.L_20:
        /*0050*/ 	.word	0x00000080
        /*0054*/ 	.word	0x00000001
        /*0058*/ 	.word	0x00000001


	//----- nvinfo : EIATTR_CBANK_PARAM_SIZE
	.align		4
.L_21:
        /*005c*/ 	.byte	0x03, 0x19
        /*005e*/ 	.short	0x0014


	//----- nvinfo : EIATTR_PARAM_CBANK
	.align		4
        /*0060*/ 	.byte	0x04, 0x0a
        /*0062*/ 	.short	(.L_23 - .L_22)
	.align		4
.L_22:
        /*0064*/ 	.word	index@(.nv.constant0.triton_poi_fused_div_0)
        /*0068*/ 	.short	0x0210
        /*006a*/ 	.short	0x0014


	//----- nvinfo : EIATTR_SW_WAR
	.align		4
.L_23:
        /*006c*/ 	.byte	0x04, 0x36
        /*006e*/ 	.short	(.L_25 - .L_24)
.L_24:
        /*0070*/ 	.word	0x00000008
.L_25:


//--------------------- .nv.callgraph             --------------------------
	.section	.nv.callgraph,"",@"SHT_CUDA_CALLGRAPH"
	.align	4
	.sectionentsize	8
	.align		4
        /*0000*/ 	.word	0x00000000
	.align		4
        /*0004*/ 	.word	0xffffffff
	.align		4
        /*0008*/ 	.word	0x00000000
	.align		4
        /*000c*/ 	.word	0xfffffffe
	.align		4
        /*0010*/ 	.word	0x00000000
	.align		4
        /*0014*/ 	.word	0xfffffffd
	.align		4
        /*0018*/ 	.word	0x00000000
	.align		4
        /*001c*/ 	.word	0xfffffffc


//--------------------- .nv.constant4             --------------------------
	.section	.nv.constant4,"a",@progbits
	.align	8
	.align		8
.nv.constant4:
        /*0000*/ 	.dword	_$_str
	.align		8
        /*0008*/ 	.dword	_$_str_$_2


//--------------------- .text.triton_poi_fused_div_0 --------------------------
	.section	.text.triton_poi_fused_div_0,"ax",@progbits
	.align	128
        .global         triton_poi_fused_div_0
        .type           triton_poi_fused_div_0,@function
        .size           triton_poi_fused_div_0,(.L_x_1 - triton_poi_fused_div_0)
        .other          triton_poi_fused_div_0,@"STO_CUDA_ENTRY STV_DEFAULT"
triton_poi_fused_div_0:
.text.triton_poi_fused_div_0:
[----:B------:R-:W0:Y:S02]  /*0000*/  LDC R1, c[0x0][0x28] ;  /* 0x00000a00ff017b82 */ /* 0x000e240000000800 */
[----:B------:R-:W1:Y:S01]  /*0010*/  S2R R0, SR_TID.X ;  /* 0x0000000000007919 */ /* 0x000e620000002100 */
[----:B------:R-:W2:Y:S01]  /*0020*/  LDC.64 R2, c[0x0][0x210] ;  /* 0x00008400ff027b82 */ /* 0x000ea20000000a00 */
[----:B------:R-:W-:Y:S01]  /*0030*/  CS2R R10, SRZ ;  /* 0x00000000000a7805 */ /* 0x000fe2000001ff00 */
[----:B------:R-:W-:Y:S01]  /*0040*/  ULDC.64 UR4, c[0x0][0x208] ;  /* 0x0000820000047ab9 */ /* 0x000fe20000000a00 */
[----:B------:R-:W3:Y:S01]  /*0050*/  S2R R7, SR_CTAID.X ;  /* 0x0000000000077919 */ /* 0x000ee20000002500 */
[----:B-1----:R-:W-:Y:S02]  /*0060*/  SHF.L.U32 R0, R0, 0x1, RZ ;  /* 0x0000000100007819 */ /* 0x002fe400000006ff */
[----:B---3--:R-:W-:Y:S02]  /*0070*/  SHF.R.S32.HI R4, RZ, 0x17, R7 ;  /* 0x00000017ff047819 */ /* 0x008fe40000011407 */
[----:B------:R-:W-:Y:S02]  /*0080*/  LOP3.LUT R0, R0, 0xfe, RZ, 0xc0, !PT ;  /* 0x000000fe00007812 */ /* 0x000fe400078ec0ff */
[----:B------:R-:W-:-:S02]  /*0090*/  SGXT R4, R4, 0x1 ;  /* 0x000000010404781a */ /* 0x000fc40000000200 */
[----:B------:R-:W-:Y:S01]  /*00a0*/  LEA R7, R7, R0, 0x8 ;  /* 0x0000000007077211 */ /* 0x000fe200078e40ff */
[----:B------:R-:W-:-:S03]  /*00b0*/  HFMA2.MMA R0, -RZ, RZ, 0, 0 ;  /* 0x00000000ff007435 */ /* 0x000fc600000001ff */
[----:B------:R-:W-:Y:S02]  /*00c0*/  LEA.HI R4, R4, R7, RZ, 0x2 ;  /* 0x0000000704047211 */ /* 0x000fe400078f10ff */
[----:B------:R-:W-:Y:S02]  /*00d0*/  ISETP.GE.AND P0, PT, R7, 0x400, PT ;  /* 0x000004000700780c */ /* 0x000fe40003f06270 */
[----:B------:R-:W-:-:S05]  /*00e0*/  LOP3.LUT R9, R4, 0xfffffffc, RZ, 0xc0, !PT ;  /* 0xfffffffc04097812 */ /* 0x000fca00078ec0ff */
[----:B--2---:R-:W-:Y:S01]  /*00f0*/  IMAD.WIDE R8, R9, 0x4, R2 ;  /* 0x0000000409087825 */ /* 0x004fe200078e0202 */
[----:B------:R-:W-:Y:S02]  /*0100*/  CS2R R12, SRZ ;  /* 0x00000000000c7805 */ /* 0x000fe4000001ff00 */
[----:B------:R-:W-:-:S03]  /*0110*/  MOV R6, RZ ;  /* 0x000000ff00067202 */ /* 0x000fc60000000f00 */
[----:B------:R-:W2:Y:S01]  /*0120*/  @!P0 LDG.E.EL R10, desc[UR4][R8.64+0x4] ;  /* 0x00000404080a8981 */ /* 0x000ea2000c2e1900 */
[----:B------:R-:W-:-:S03]  /*0130*/  CS2R R14, SRZ ;  /* 0x00000000000e7805 */ /* 0x000fc6000001ff00 */
[----:B------:R-:W3:Y:S04]  /*0140*/  @!P0 LDG.E.EL R0, desc[UR4][R8.64] ;  /* 0x0000000408008981 */ /* 0x000ee8000c2e1900 */
[----:B------:R-:W4:Y:S04]  /*0150*/  @!P0 LDG.E.EL R11, desc[UR4][R8.64+0x4] ;  /* 0x00000404080b8981 */ /* 0x000f28000c2e1900 */
[----:B------:R-:W5:Y:S04]  /*0160*/  @!P0 LDG.E.EL R12, desc[UR4][R8.64+0x8] ;  /* 0x00000804080c8981 */ /* 0x000f68000c2e1900 */
[----:B------:R-:W5:Y:S04]  /*0170*/  @!P0 LDG.E.EL R6, desc[UR4][R8.64] ;  /* 0x0000000408068981 */ /* 0x000f68000c2e1900 */
[----:B------:R-:W5:Y:S04]  /*0180*/  @!P0 LDG.E.EL R14, desc[UR4][R8.64+0xc] ;  /* 0x00000c04080e8981 */ /* 0x000f68000c2e1900 */
[----:B------:R-:W5:Y:S04]  /*0190*/  @!P0 LDG.E.EL R13, desc[UR4][R8.64+0x8] ;  /* 0x00000804080d8981 */ /* 0x000f68000c2e1900 */
[----:B------:R-:W5:Y:S01]  /*01a0*/  @!P0 LDG.E.EL R15, desc[UR4][R8.64+0xc] ;  /* 0x00000c04080f8981 */ /* 0x000f62000c2e1900 */
[----:B------:R-:W-:Y:S01]  /*01b0*/  CS2R R4, SRZ ;  /* 0x0000000000047805 */ /* 0x000fe2000001ff00 */
[----:B------:R-:W-:-:S05]  /*01c0*/  IMAD.WIDE R2, R7, 0x4, R2 ;  /* 0x0000000407027825 */ /* 0x000fca00078e0202 */
[----:B------:R1:W5:Y:S02]  /*01d0*/  @!P0 LDG.E.64 R4, desc[UR4][R2.64] ;  /* 0x0000000402048981 */ /* 0x000364000c1e1b00 */
[----:B-1----:R-:W1:Y:S02]  /*01e0*/  LDC.64 R2, c[0x0][0x218] ;  /* 0x00008600ff027b82 */ /* 0x002e640000000a00 */
[----:B-1----:R-:W-:-:S04]  /*01f0*/  IMAD.WIDE R2, R7, 0x4, R2 ;  /* 0x0000000407027825 */ /* 0x002fc800078e0202 */
[----:B--2---:R-:W-:-:S04]  /*0200*/  FMUL R17, R10, R10 ;  /* 0x0000000a0a117220 */ /* 0x004fc80000400000 */
[----:B---3--:R-:W-:Y:S01]  /*0210*/  FFMA R17, R0, R0, R17 ;  /* 0x0000000000117223 */ /* 0x008fe20000000011 */
[----:B----4-:R-:W-:-:S03]  /*0220*/  FMUL R11, R11, R11 ;  /* 0x0000000b0b0b7220 */ /* 0x010fc60000400000 */
[----:B-----5:R-:W-:Y:S01]  /*0230*/  FFMA R17, R12, R12, R17 ;  /* 0x0000000c0c117223 */ /* 0x020fe20000000011 */
[----:B------:R-:W-:-:S03]  /*0240*/  FFMA R6, R6, R6, R11 ;  /* 0x0000000606067223 */ /* 0x000fc6000000000b */
[----:B------:R-:W-:Y:S01]  /*0250*/  FFMA R17, R14, R14, R17 ;  /* 0x0000000e0e117223 */ /* 0x000fe20000000011 */
[----:B------:R-:W-:-:S03]  /*0260*/  FFMA R6, R13, R13, R6 ;  /* 0x0000000d0d067223 */ /* 0x000fc60000000006 */
[----:B------:R-:W1:Y:S01]  /*0270*/  MUFU.SQRT R0, R17 ;  /* 0x0000001100007308 */ /* 0x000e620000002000 */
[----:B------:R-:W-:-:S07]  /*0280*/  FFMA R6, R15, R15, R6 ;  /* 0x0000000f0f067223 */ /* 0x000fce0000000006 */
[----:B------:R-:W2:Y:S01]  /*0290*/  MUFU.SQRT R8, R6 ;  /* 0x0000000600087308 */ /* 0x000ea20000002000 */
[C---:B-1----:R-:W-:Y:S02]  /*02a0*/  FSETP.GT.AND P2, PT, R0.reuse, 9.9999999600419720025e-13, PT ;  /* 0x2b8cbccc0000780b */ /* 0x042fe40003f44000 */
[----:B------:R-:W-:Y:S02]  /*02b0*/  FSETP.NAN.AND P3, PT, R0, R0, PT ;  /* 0x000000000000720b */ /* 0x000fe40003f68000 */
[----:B--2---:R-:W-:-:S09]  /*02c0*/  FSETP.GT.AND P1, PT, R8, 9.9999999600419720025e-13, PT ;  /* 0x2b8cbccc0800780b */ /* 0x004fd20003f24000 */
[----:B------:R-:W-:Y:S02]  /*02d0*/  @!P2 FSEL R0, R0, 9.9999999600419720025e-13, P3 ;  /* 0x2b8cbccc0000a808 */ /* 0x000fe40001800000 */
[----:B------:R-:W-:Y:S02]  /*02e0*/  FSETP.NAN.AND P3, PT, R8, R8, PT ;  /* 0x000000080800720b */ /* 0x000fe40003f68000 */
[----:B------:R-:W-:Y:S02]  /*02f0*/  FSETP.GT.AND P2, PT, R0, 8.50705917302346158658e+37, PT ;  /* 0x7e8000000000780b */ /* 0x000fe40003f44000 */
[----:B------:R-:W-:Y:S02]  /*0300*/  @!P1 FSEL R8, R8, 9.9999999600419720025e-13, P3 ;  /* 0x2b8cbccc08089808 */ /* 0x000fe40001800000 */
[----:B------:R-:W-:Y:S02]  /*0310*/  FSETP.GEU.AND P3, PT, R0, 1.175494350822287508e-38, PT ;  /* 0x008000000000780b */ /* 0x000fe40003f6e000 */
[----:B------:R-:W-:-:S02]  /*0320*/  FSETP.GT.AND P1, PT, R8, 8.50705917302346158658e+37, PT ;  /* 0x7e8000000800780b */ /* 0x000fc40003f24000 */
[----:B------:R-:W-:-:S05]  /*0330*/  FSETP.GEU.AND P4, PT, R8, 1.175494350822287508e-38, PT ;  /* 0x008000000800780b */ /* 0x000fca0003f8e000 */
[----:B------:R-:W-:Y:S01]  /*0340*/  @P2 FMUL R0, R0, 0.25 ;  /* 0x3e80000000002820 */ /* 0x000fe20000400000 */
[----:B------:R-:W-:-:S03]  /*0350*/  @P2 FMUL R4, R4, 0.25 ;  /* 0x3e80000004042820 */ /* 0x000fc60000400000 */
[----:B------:R-:W-:Y:S01]  /*0360*/  @!P3 FMUL R0, R0, 16777216 ;  /* 0x4b8000000000b820 */ /* 0x000fe20000400000 */
[----:B------:R-:W-:Y:S01]  /*0370*/  @!P3 FMUL R4, R4, 16777216 ;  /* 0x4b8000000404b820 */ /* 0x000fe20000400000 */
[----:B------:R-:W-:Y:S01]  /*0380*/  @P1 FMUL R8, R8, 0.25 ;  /* 0x3e80000008081820 */ /* 0x000fe20000400000 */
[----:B------:R-:W-:Y:S01]  /*0390*/  @P1 FMUL R5, R5, 0.25 ;  /* 0x3e80000005051820 */ /* 0x000fe20000400000 */
[----:B------:R-:W1:Y:S02]  /*03a0*/  MUFU.RCP R9, R0 ;  /* 0x0000000000097308 */ /* 0x000e640000001000 */
[----:B------:R-:W-:Y:S01]  /*03b0*/  @!P4 FMUL R8, R8, 16777216 ;  /* 0x4b8000000808c820 */ /* 0x000fe20000400000 */
[----:B------:R-:W-:-:S05]  /*03c0*/  @!P4 FMUL R5, R5, 16777216 ;  /* 0x4b8000000505c820 */ /* 0x000fca0000400000 */
[----:B------:R-:W2:Y:S01]  /*03d0*/  MUFU.RCP R8, R8 ;  /* 0x0000000800087308 */ /* 0x000ea20000001000 */
[----:B-1----:R-:W-:Y:S01]  /*03e0*/  FMUL R4, R9, R4 ;  /* 0x0000000409047220 */ /* 0x002fe20000400000 */
[----:B--2---:R-:W-:Y:S01]  /*03f0*/  FMUL R5, R8, R5 ;  /* 0x0000000508057220 */ /* 0x004fe20000400000 */
[----:B------:R-:W-:Y:S06]  /*0400*/  @P0 EXIT ;  /* 0x000000000000094d */ /* 0x000fec0003800000 */
[----:B------:R-:W-:Y:S01]  /*0410*/  STG.E.64 desc[UR4][R2.64], R4 ;  /* 0x0000000402007986 */ /* 0x000fe2000c101b04 */
[----:B------:R-:W-:Y:S05]  /*0420*/  EXIT ;  /* 0x000000000000794d */ /* 0x000fea0003800000 */
.L_x_0:
[----:B------:R-:W-:-:S00]  /*0430*/  BRA `(.L_x_0) ;  /* 0xfffffffc00fc7947 */ /* 0x000fc0000383ffff */
[----:B------:R-:W-:-:S00]  /*0440*/  NOP ;  /* 0x0000000000007918 */ /* 0x000fc00000000000 */
        /* <DEDUP_REMOVED lines=11> */
.L_x_1:


//--------------------- .nv.global.init           --------------------------
	.section	.nv.global.init,"aw",@progbits
.nv.global.init:
	.type		_$_str,@object
	.size		_$_str,(_$_str_$_2 - _$_str)
_$_str:
        /*0000*/ 	.byte	0x5f, 0x5f, 0x43, 0x55, 0x44, 0x41, 0x5f, 0x46, 0x54, 0x5a, 0x00
	.type		_$_str_$_2,@object
	.size		_$_str_$_2,(.L_1 - _$_str_$_2)
_$_str_$_2:
        /*000b*/ 	.byte	0x5f, 0x5f, 0x43, 0x55, 0x44, 0x41, 0x5f, 0x50, 0x52, 0x45, 0x43, 0x5f, 0x53, 0x51, 0x52, 0x54
        /*001b*/ 	.byte	0x00
.L_1:


//--------------------- .nv.constant0.triton_poi_fused_div_0 --------------------------
	.section	.nv.constant0.triton_poi_fused_div_0,"a",@progbits
	.sectionflags	@""
	.align	4
.nv.constant0.triton_poi_fused_div_0:
	.zero		548
